//
// Generated by NVIDIA NVVM Compiler
//
// Compiler Build ID: CL-36424714
// Cuda compilation tools, release 13.0, V13.0.88
// Based on NVVM 20.0.0
//

.version 9.0
.target sm_100
.address_size 64

	// .globl	_Z14cumulative_sumPKfPfS1_i
.extern .shared .align 16 .b8 smem[];

.visible .entry _Z14cumulative_sumPKfPfS1_i(
	.param .u64 .ptr .align 1 _Z14cumulative_sumPKfPfS1_i_param_0,
	.param .u64 .ptr .align 1 _Z14cumulative_sumPKfPfS1_i_param_1,
	.param .u64 .ptr .align 1 _Z14cumulative_sumPKfPfS1_i_param_2,
	.param .u32 _Z14cumulative_sumPKfPfS1_i_param_3
)
{
	.reg .pred 	%p<9>;
	.reg .b32 	%r<23>;
	.reg .b32 	%f<7>;
	.reg .b64 	%rd<13>;

	ld.param.u64 	%rd1, [_Z14cumulative_sumPKfPfS1_i_param_0];
	ld.param.u64 	%rd2, [_Z14cumulative_sumPKfPfS1_i_param_1];
	ld.param.u64 	%rd3, [_Z14cumulative_sumPKfPfS1_i_param_2];
	ld.param.u32 	%r10, [_Z14cumulative_sumPKfPfS1_i_param_3];
	mov.u32 	%r1, %tid.x;
	mov.u32 	%r2, %ctaid.x;
	mov.u32 	%r3, %ntid.x;
	mul.lo.s32 	%r4, %r2, %r3;
	add.s32 	%r5, %r4, %r1;
	setp.ge.s32 	%p1, %r5, %r10;
	shl.b32 	%r11, %r1, 2;
	mov.u32 	%r12, smem;
	add.s32 	%r6, %r12, %r11;
	@%p1 bra 	$L__BB0_2;
	cvta.to.global.u64 	%rd4, %rd1;
	mul.wide.s32 	%rd5, %r5, 4;
	add.s64 	%rd6, %rd4, %rd5;
	ld.global.f32 	%f1, [%rd6];
	st.shared.f32 	[%r6], %f1;
$L__BB0_2:
	bar.sync 	0;
	setp.lt.u32 	%p2, %r3, 4;
	@%p2 bra 	$L__BB0_7;
	shr.u32 	%r7, %r3, 1;
	mov.b32 	%r22, 1;
$L__BB0_4:
	setp.le.u32 	%p3, %r1, %r22;
	@%p3 bra 	$L__BB0_6;
	sub.s32 	%r14, %r1, %r22;
	shl.b32 	%r15, %r14, 2;
	add.s32 	%r17, %r12, %r15;
	ld.shared.f32 	%f2, [%r17];
	ld.shared.f32 	%f3, [%r6];
	add.f32 	%f4, %f2, %f3;
	st.shared.f32 	[%r6], %f4;
$L__BB0_6:
	bar.sync 	0;
	shl.b32 	%r22, %r22, 1;
	setp.lt.u32 	%p4, %r22, %r7;
	@%p4 bra 	$L__BB0_4;
$L__BB0_7:
	setp.ge.s32 	%p5, %r5, %r10;
	@%p5 bra 	$L__BB0_9;
	ld.shared.f32 	%f5, [%r6];
	cvta.to.global.u64 	%rd7, %rd2;
	mul.wide.s32 	%rd8, %r5, 4;
	add.s64 	%rd9, %rd7, %rd8;
	st.global.f32 	[%rd9], %f5;
$L__BB0_9:
	setp.ge.s32 	%p6, %r5, %r10;
	setp.ne.s32 	%p7, %r1, 0;
	or.pred  	%p8, %p7, %p6;
	@%p8 bra 	$L__BB0_11;
	sub.s32 	%r18, %r10, %r4;
	shl.b32 	%r19, %r18, 2;
	add.s32 	%r21, %r12, %r19;
	ld.shared.f32 	%f6, [%r21];
	cvta.to.global.u64 	%rd10, %rd3;
	mul.wide.u32 	%rd11, %r2, 4;
	add.s64 	%rd12, %rd10, %rd11;
	st.global.f32 	[%rd12], %f6;
$L__BB0_11:
	ret;

}
	// .globl	_Z11block_levelPfS_i
.visible .entry _Z11block_levelPfS_i(
	.param .u64 .ptr .align 1 _Z11block_levelPfS_i_param_0,
	.param .u64 .ptr .align 1 _Z11block_levelPfS_i_param_1,
	.param .u32 _Z11block_levelPfS_i_param_2
)
{
	.reg .pred 	%p<2>;
	.reg .b32 	%r<6>;
	.reg .b32 	%f<5>;
	.reg .b64 	%rd<9>;

	ld.param.u64 	%rd1, [_Z11block_levelPfS_i_param_0];
	ld.param.u64 	%rd2, [_Z11block_levelPfS_i_param_1];
	mov.u32 	%r1, %ctaid.x;
	setp.eq.s32 	%p1, %r1, 0;
	@%p1 bra 	$L__BB1_2;
	cvta.to.global.u64 	%rd3, %rd2;
	cvta.to.global.u64 	%rd4, %rd1;
	add.s32 	%r2, %r1, -1;
	mul.wide.u32 	%rd5, %r2, 4;
	add.s64 	%rd6, %rd3, %rd5;
	ld.global.f32 	%f1, [%rd6];
	add.f32 	%f2, %f1, 0f00000000;
	mov.u32 	%r3, %ntid.x;
	mov.u32 	%r4, %tid.x;
	mad.lo.s32 	%r5, %r1, %r3, %r4;
	mul.wide.s32 	%rd7, %r5, 4;
	add.s64 	%rd8, %rd4, %rd7;
	ld.global.f32 	%f3, [%rd8];
	add.f32 	%f4, %f3, %f2;
	st.global.f32 	[%rd8], %f4;
$L__BB1_2:
	ret;

}


// ===== COMPILED SASS (sm_100) =====

	.target	sm_100

	.elftype	@"ET_EXEC"


//--------------------- .note.nv.tkinfo           --------------------------
	.section	.note.nv.tkinfo,"",@"SHT_NOTE"
	.sectionflags	@"SHF_NOTE_NV_TKINFO"
	.tkinfo
        /*0018*/ 	.word	0x00000002
        /*0030*/ 	.string	""
        /*0030*/ 	.string	"ptxas"
        /*0030*/ 	.string	"Cuda compilation tools, release 13.0, V13.0.88"
        /*0030*/ 	.string	"Build cuda_13.0.r13.0/compiler.36424714_0"
        /*0030*/ 	.string	"-arch sm_100 -m 64 "



//--------------------- .note.nv.cuinfo           --------------------------
	.section	.note.nv.cuinfo,"",@"SHT_NOTE"
	.sectionflags	@"SHF_NOTE_NV_CUINFO"
        /*0018*/ 	.short	0x0002
        /*001a*/ 	.short	0x0064
        /*001c*/ 	.short	0x0082
	.zero		2


//--------------------- .nv.info                  --------------------------
	.section	.nv.info,"",@"SHT_CUDA_INFO"
	.align	4


	//----- nvinfo : EIATTR_REGCOUNT
	.align		4
        /*0000*/ 	.byte	0x04, 0x2f
        /*0002*/ 	.short	(.L_1 - .L_0)
	.align		4
.L_0:
        /*0004*/ 	.word	index@(_Z14cumulative_sumPKfPfS1_i)
        /*0008*/ 	.word	0x0000000e


	//----- nvinfo : EIATTR_FRAME_SIZE
	.align		4
.L_1:
        /*000c*/ 	.byte	0x04, 0x11
        /*000e*/ 	.short	(.L_3 - .L_2)
	.align		4
.L_2:
        /*0010*/ 	.word	index@(_Z14cumulative_sumPKfPfS1_i)
        /*0014*/ 	.word	0x00000000


	//----- nvinfo : EIATTR_REGCOUNT
	.align		4
.L_3:
        /*0018*/ 	.byte	0x04, 0x2f
        /*001a*/ 	.short	(.L_5 - .L_4)
	.align		4
.L_4:
        /*001c*/ 	.word	index@(_Z11block_levelPfS_i)
        /*0020*/ 	.word	0x0000000c


	//----- nvinfo : EIATTR_FRAME_SIZE
	.align		4
.L_5:
        /*0024*/ 	.byte	0x04, 0x11
        /*0026*/ 	.short	(.L_7 - .L_6)
	.align		4
.L_6:
        /*0028*/ 	.word	index@(_Z11block_levelPfS_i)
        /*002c*/ 	.word	0x00000000


	//----- nvinfo : EIATTR_MIN_STACK_SIZE
	.align		4
.L_7:
        /*0030*/ 	.byte	0x04, 0x12
        /*0032*/ 	.short	(.L_9 - .L_8)
	.align		4
.L_8:
        /*0034*/ 	.word	index@(_Z11block_levelPfS_i)
        /*0038*/ 	.word	0x00000000


	//----- nvinfo : EIATTR_MIN_STACK_SIZE
	.align		4
.L_9:
        /*003c*/ 	.byte	0x04, 0x12
        /*003e*/ 	.short	(.L_11 - .L_10)
	.align		4
.L_10:
        /*0040*/ 	.word	index@(_Z14cumulative_sumPKfPfS1_i)
        /*0044*/ 	.word	0x00000000
.L_11:


//--------------------- .nv.compat                --------------------------
	.section	.nv.compat,"",@"SHT_CUDA_COMPAT_INFO"
	.align	4
        /*0000*/ 	.byte	0x02, 0x09, 0x00, 0x00, 0x02, 0x02, 0x01, 0x00, 0x02, 0x05, 0x05, 0x00, 0x03, 0x07, 0x01, 0x01
        /*0010*/ 	.byte	0x02, 0x03, 0x00, 0x00, 0x02, 0x06, 0x01, 0x00, 0x04, 0x0b, 0x08, 0x00, 0x09, 0x00, 0x00, 0x00
        /*0020*/ 	.byte	0x00, 0x00, 0x00, 0x00


//--------------------- .nv.info._Z11block_levelPfS_i --------------------------
	.section	.nv.info._Z11block_levelPfS_i,"",@"SHT_CUDA_INFO"
	.sectionflags	@""
	.align	4


	//----- nvinfo : EIATTR_CUDA_API_VERSION
	.align		4
        /*0000*/ 	.byte	0x04, 0x37
        /*0002*/ 	.short	(.L_13 - .L_12)
.L_12:
        /*0004*/ 	.word	0x00000082


	//----- nvinfo : EIATTR_KPARAM_INFO
	.align		4
.L_13:
        /*0008*/ 	.byte	0x04, 0x17
        /*000a*/ 	.short	(.L_15 - .L_14)
.L_14:
        /*000c*/ 	.word	0x00000000
        /*0010*/ 	.short	0x0002
        /*0012*/ 	.short	0x0010
        /*0014*/ 	.byte	0x00, 0xf0, 0x11, 0x00


	//----- nvinfo : EIATTR_KPARAM_INFO
	.align		4
.L_15:
        /*0018*/ 	.byte	0x04, 0x17
        /*001a*/ 	.short	(.L_17 - .L_16)
.L_16:
        /*001c*/ 	.word	0x00000000
        /*0020*/ 	.short	0x0001
        /*0022*/ 	.short	0x0008
        /*0024*/ 	.byte	0x00, 0xf5, 0x21, 0x00


	//----- nvinfo : EIATTR_KPARAM_INFO
	.align		4
.L_17:
        /*0028*/ 	.byte	0x04, 0x17
        /*002a*/ 	.short	(.L_19 - .L_18)
.L_18:
        /*002c*/ 	.word	0x00000000
        /*0030*/ 	.short	0x0000
        /*0032*/ 	.short	0x0000
        /*0034*/ 	.byte	0x00, 0xf5, 0x21, 0x00


	//----- nvinfo : EIATTR_SPARSE_MMA_MASK
	.align		4
.L_19:
        /*0038*/ 	.byte	0x03, 0x50
        /*003a*/ 	.short	0x0000


	//----- nvinfo : EIATTR_MAXREG_COUNT
	.align		4
        /*003c*/ 	.byte	0x03, 0x1b
        /*003e*/ 	.short	0x00ff


	//----- nvinfo : EIATTR_MERCURY_ISA_VERSION
	.align		4
        /*0040*/ 	.byte	0x03, 0x5f
        /*0042*/ 	.short	0x0101


	//----- nvinfo : EIATTR_VRC_CTA_INIT_COUNT
	.align		4
        /*0044*/ 	.byte	0x02, 0x4a
	.zero		1
	.zero		1


	//----- nvinfo : EIATTR_EXIT_INSTR_OFFSETS
	.align		4
        /*0048*/ 	.byte	0x04, 0x1c
        /*004a*/ 	.short	(.L_21 - .L_20)


	//   ....[0]....
.L_20:
        /*004c*/ 	.word	0x00000030


	//   ....[1]....
        /*0050*/ 	.word	0x00000120


	//----- nvinfo : EIATTR_CBANK_PARAM_SIZE
	.align		4
.L_21:
        /*0054*/ 	.byte	0x03, 0x19
        /*0056*/ 	.short	0x0014


	//----- nvinfo : EIATTR_PARAM_CBANK
	.align		4
        /*0058*/ 	.byte	0x04, 0x0a
        /*005a*/ 	.short	(.L_23 - .L_22)
	.align		4
.L_22:
        /*005c*/ 	.word	index@(.nv.constant0._Z11block_levelPfS_i)
        /*0060*/ 	.short	0x0380
        /*0062*/ 	.short	0x0014


	//----- nvinfo : EIATTR_SW_WAR
	.align		4
.L_23:
        /*0064*/ 	.byte	0x04, 0x36
        /*0066*/ 	.short	(.L_25 - .L_24)
.L_24:
        /*0068*/ 	.word	0x00000008
.L_25:


//--------------------- .nv.info._Z14cumulative_sumPKfPfS1_i --------------------------
	.section	.nv.info._Z14cumulative_sumPKfPfS1_i,"",@"SHT_CUDA_INFO"
	.sectionflags	@""
	.align	4


	//----- nvinfo : EIATTR_CUDA_API_VERSION
	.align		4
        /*0000*/ 	.byte	0x04, 0x37
        /*0002*/ 	.short	(.L_27 - .L_26)
.L_26:
        /*0004*/ 	.word	0x00000082


	//----- nvinfo : EIATTR_KPARAM_INFO
	.align		4
.L_27:
        /*0008*/ 	.byte	0x04, 0x17
        /*000a*/ 	.short	(.L_29 - .L_28)
.L_28:
        /*000c*/ 	.word	0x00000000
        /*0010*/ 	.short	0x0003
        /*0012*/ 	.short	0x0018
        /*0014*/ 	.byte	0x00, 0xf0, 0x11, 0x00


	//----- nvinfo : EIATTR_KPARAM_INFO
	.align		4
.L_29:
        /*0018*/ 	.byte	0x04, 0x17
        /*001a*/ 	.short	(.L_31 - .L_30)
.L_30:
        /*001c*/ 	.word	0x00000000
        /*0020*/ 	.short	0x0002
        /*0022*/ 	.short	0x0010
        /*0024*/ 	.byte	0x00, 0xf5, 0x21, 0x00


	//----- nvinfo : EIATTR_KPARAM_INFO
	.align		4
.L_31:
        /*0028*/ 	.byte	0x04, 0x17
        /*002a*/ 	.short	(.L_33 - .L_32)
.L_32:
        /*002c*/ 	.word	0x00000000
        /*0030*/ 	.short	0x0001
        /*0032*/ 	.short	0x0008
        /*0034*/ 	.byte	0x00, 0xf5, 0x21, 0x00


	//----- nvinfo : EIATTR_KPARAM_INFO
	.align		4
.L_33:
        /*0038*/ 	.byte	0x04, 0x17
        /*003a*/ 	.short	(.L_35 - .L_34)
.L_34:
        /*003c*/ 	.word	0x00000000
        /*0040*/ 	.short	0x0000
        /*0042*/ 	.short	0x0000
        /*0044*/ 	.byte	0x00, 0xf5, 0x21, 0x00


	//----- nvinfo : EIATTR_SPARSE_MMA_MASK
	.align		4
.L_35:
        /*0048*/ 	.byte	0x03, 0x50
        /*004a*/ 	.short	0x0000


	//----- nvinfo : EIATTR_MAXREG_COUNT
	.align		4
        /*004c*/ 	.byte	0x03, 0x1b
        /*004e*/ 	.short	0x00ff


	//----- nvinfo : EIATTR_NUM_BARRIERS
	.align		4
        /*0050*/ 	.byte	0x02, 0x4c
        /*0052*/ 	.byte	0x01
	.zero		1


	//----- nvinfo : EIATTR_MERCURY_ISA_VERSION
	.align		4
        /*0054*/ 	.byte	0x03, 0x5f
        /*0056*/ 	.short	0x0101


	//----- nvinfo : EIATTR_VRC_CTA_INIT_COUNT
	.align		4
        /*0058*/ 	.byte	0x02, 0x4a
	.zero		1
	.zero		1


	//----- nvinfo : EIATTR_EXIT_INSTR_OFFSETS
	.align		4
        /*005c*/ 	.byte	0x04, 0x1c
        /*005e*/ 	.short	(.L_37 - .L_36)


	//   ....[0]....
.L_36:
        /*0060*/ 	.word	0x00000280


	//   ....[1]....
        /*0064*/ 	.word	0x000002f0


	//----- nvinfo : EIATTR_CBANK_PARAM_SIZE
	.align		4
.L_37:
        /*0068*/ 	.byte	0x03, 0x19
        /*006a*/ 	.short	0x001c


	//----- nvinfo : EIATTR_PARAM_CBANK
	.align		4
        /*006c*/ 	.byte	0x04, 0x0a
        /*006e*/ 	.short	(.L_39 - .L_38)
	.align		4
.L_38:
        /*0070*/ 	.word	index@(.nv.constant0._Z14cumulative_sumPKfPfS1_i)
        /*0074*/ 	.short	0x0380
        /*0076*/ 	.short	0x001c


	//----- nvinfo : EIATTR_SW_WAR
	.align		4
.L_39:
        /*0078*/ 	.byte	0x04, 0x36
        /*007a*/ 	.short	(.L_41 - .L_40)
.L_40:
        /*007c*/ 	.word	0x00000008
.L_41:


//--------------------- .nv.callgraph             --------------------------
	.section	.nv.callgraph,"",@"SHT_CUDA_CALLGRAPH"
	.align	4
	.sectionentsize	8
	.align		4
        /*0000*/ 	.word	0x00000000
	.align		4
        /*0004*/ 	.word	0xffffffff
	.align		4
        /*0008*/ 	.word	0x00000000
	.align		4
        /*000c*/ 	.word	0xfffffffe
	.align		4
        /*0010*/ 	.word	0x00000000
	.align		4
        /*0014*/ 	.word	0xfffffffd
	.align		4
        /*0018*/ 	.word	0x00000000
	.align		4
        /*001c*/ 	.word	0xfffffffc


//--------------------- .text._Z11block_levelPfS_i --------------------------
	.section	.text._Z11block_levelPfS_i,"ax",@progbits
	.align	128
        .global         _Z11block_levelPfS_i
        .type           _Z11block_levelPfS_i,@function
        .size           _Z11block_levelPfS_i,(.L_x_4 - _Z11block_levelPfS_i)
        .other          _Z11block_levelPfS_i,@"STO_CUDA_ENTRY STV_DEFAULT"
_Z11block_levelPfS_i:
.text._Z11block_levelPfS_i:
[----:B------:R-:W-:Y:S01]  /*0000*/  LDC R1, c[0x0][0x37c] ;  /* 0x0000df00ff017b82 */ /* 0x000fe20000000800 */
[----:B------:R-:W0:Y:S02]  /*0010*/  S2R R9, SR_CTAID.X ;  /* 0x0000000000097919 */ /* 0x000e240000002500 */
[----:B0-----:R-:W-:-:S13]  /*0020*/  ISETP.NE.AND P0, PT, R9, RZ, PT ;  /* 0x000000ff0900720c */ /* 0x001fda0003f05270 */
[----:B------:R-:W-:Y:S05]  /*0030*/  @!P0 EXIT ;  /* 0x000000000000894d */ /* 0x000fea0003800000 */
[----:B------:R-:W0:Y:S01]  /*0040*/  S2R R0, SR_TID.X ;  /* 0x0000000000007919 */ /* 0x000e220000002100 */
[----:B------:R-:W1:Y:S01]  /*0050*/  LDC.64 R2, c[0x0][0x388] ;  /* 0x0000e200ff027b82 */ /* 0x000e620000000a00 */
[----:B------:R-:W0:Y:S01]  /*0060*/  LDCU UR6, c[0x0][0x360] ;  /* 0x00006c00ff0677ac */ /* 0x000e220008000800 */
[----:B------:R-:W-:Y:S01]  /*0070*/  IADD3 R7, PT, PT, R9, -0x1, RZ ;  /* 0xffffffff09077810 */ /* 0x000fe20007ffe0ff */
[----:B------:R-:W2:Y:S05]  /*0080*/  LDCU.64 UR4, c[0x0][0x358] ;  /* 0x00006b00ff0477ac */ /* 0x000eaa0008000a00 */
[----:B------:R-:W3:Y:S01]  /*0090*/  LDC.64 R4, c[0x0][0x380] ;  /* 0x0000e000ff047b82 */ /* 0x000ee20000000a00 */
[----:B-1----:R-:W-:-:S06]  /*00a0*/  IMAD.WIDE.U32 R2, R7, 0x4, R2 ;  /* 0x0000000407027825 */ /* 0x002fcc00078e0002 */
[----:B--2---:R-:W2:Y:S01]  /*00b0*/  LDG.E R2, desc[UR4][R2.64] ;  /* 0x0000000402027981 */ /* 0x004ea2000c1e1900 */
[----:B0-----:R-:W-:-:S04]  /*00c0*/  IMAD R9, R9, UR6, R0 ;  /* 0x0000000609097c24 */ /* 0x001fc8000f8e0200 */
[----:B---3--:R-:W-:-:S05]  /*00d0*/  IMAD.WIDE R4, R9, 0x4, R4 ;  /* 0x0000000409047825 */ /* 0x008fca00078e0204 */
[----:B------:R-:W3:Y:S01]  /*00e0*/  LDG.E R7, desc[UR4][R4.64] ;  /* 0x0000000404077981 */ /* 0x000ee2000c1e1900 */
[----:B--2---:R-:W-:-:S04]  /*00f0*/  FADD R0, RZ, R2 ;  /* 0x00000002ff007221 */ /* 0x004fc80000000000 */
[----:B---3--:R-:W-:-:S05]  /*0100*/  FADD R7, R0, R7 ;  /* 0x0000000700077221 */ /* 0x008fca0000000000 */
[----:B------:R-:W-:Y:S01]  /*0110*/  STG.E desc[UR4][R4.64], R7 ;  /* 0x0000000704007986 */ /* 0x000fe2000c101904 */
[----:B------:R-:W-:Y:S05]  /*0120*/  EXIT ;  /* 0x000000000000794d */ /* 0x000fea0003800000 */
.L_x_0:
[----:B------:R-:W-:-:S00]  /*0130*/  BRA `(.L_x_0) ;  /* 0xfffffffc00fc7947 */ /* 0x000fc0000383ffff */
[----:B------:R-:W-:-:S00]  /*0140*/  NOP ;  /* 0x0000000000007918 */ /* 0x000fc00000000000 */
        /* <DEDUP_REMOVED lines=11> */
.L_x_4:


//--------------------- .text._Z14cumulative_sumPKfPfS1_i --------------------------
	.section	.text._Z14cumulative_sumPKfPfS1_i,"ax",@progbits
	.align	128
        .global         _Z14cumulative_sumPKfPfS1_i
        .type           _Z14cumulative_sumPKfPfS1_i,@function
        .size           _Z14cumulative_sumPKfPfS1_i,(.L_x_5 - _Z14cumulative_sumPKfPfS1_i)
        .other          _Z14cumulative_sumPKfPfS1_i,@"STO_CUDA_ENTRY STV_DEFAULT"
_Z14cumulative_sumPKfPfS1_i:
.text._Z14cumulative_sumPKfPfS1_i:
[----:B------:R-:W-:Y:S01]  /*0000*/  LDC R1, c[0x0][0x37c] ;  /* 0x0000df00ff017b82 */ /* 0x000fe20000000800 */
[----:B------:R-:W0:Y:S01]  /*0010*/  S2R R11, SR_CTAID.X ;  /* 0x00000000000b7919 */ /* 0x000e220000002500 */
[----:B------:R-:W0:Y:S01]  /*0020*/  LDCU UR6, c[0x0][0x360] ;  /* 0x00006c00ff0677ac */ /* 0x000e220008000800 */
[----:B------:R-:W1:Y:S01]  /*0030*/  S2R R9, SR_TID.X ;  /* 0x0000000000097919 */ /* 0x000e620000002100 */
[----:B------:R-:W2:Y:S01]  /*0040*/  LDCU UR4, c[0x0][0x398] ;  /* 0x00007300ff0477ac */ /* 0x000ea20008000800 */
[----:B------:R-:W3:Y:S03]  /*0050*/  LDCU.64 UR8, c[0x0][0x358] ;  /* 0x00006b00ff0877ac */ /* 0x000ee60008000a00 */
[----:B------:R-:W4:Y:S01]  /*0060*/  S2UR UR5, SR_CgaCtaId ;  /* 0x00000000000579c3 */ /* 0x000f220000008800 */
[----:B------:R-:W5:Y:S01]  /*0070*/  LDCU UR7, c[0x0][0x398] ;  /* 0x00007300ff0777ac */ /* 0x000f620008000800 */
[----:B0-----:R-:W-:-:S04]  /*0080*/  IMAD R0, R11, UR6, RZ ;  /* 0x000000060b007c24 */ /* 0x001fc8000f8e02ff */
[----:B-1----:R-:W-:-:S05]  /*0090*/  IMAD.IADD R5, R0, 0x1, R9 ;  /* 0x0000000100057824 */ /* 0x002fca00078e0209 */
[----:B--2---:R-:W-:-:S13]  /*00a0*/  ISETP.GE.AND P1, PT, R5, UR4, PT ;  /* 0x0000000405007c0c */ /* 0x004fda000bf26270 */
[----:B------:R-:W0:Y:S02]  /*00b0*/  @!P1 LDC.64 R2, c[0x0][0x380] ;  /* 0x0000e000ff029b82 */ /* 0x000e240000000a00 */
[----:B0-----:R-:W-:-:S06]  /*00c0*/  @!P1 IMAD.WIDE R2, R5, 0x4, R2 ;  /* 0x0000000405029825 */ /* 0x001fcc00078e0202 */
[----:B---3--:R-:W2:Y:S01]  /*00d0*/  @!P1 LDG.E R3, desc[UR8][R2.64] ;  /* 0x0000000802039981 */ /* 0x008ea2000c1e1900 */
[----:B------:R-:W-:Y:S01]  /*00e0*/  UMOV UR4, 0x400 ;  /* 0x0000040000047882 */ /* 0x000fe20000000000 */
[----:B------:R-:W-:Y:S01]  /*00f0*/  UISETP.GE.U32.AND UP0, UPT, UR6, 0x4, UPT ;  /* 0x000000040600788c */ /* 0x000fe2000bf06070 */
[----:B-----5:R-:W-:Y:S01]  /*0100*/  ISETP.GE.AND P0, PT, R5, UR7, PT ;  /* 0x0000000705007c0c */ /* 0x020fe2000bf06270 */
[----:B----4-:R-:W-:-:S06]  /*0110*/  ULEA UR4, UR5, UR4, 0x18 ;  /* 0x0000000405047291 */ /* 0x010fcc000f8ec0ff */
[----:B------:R-:W-:-:S05]  /*0120*/  LEA R4, R9, UR4, 0x2 ;  /* 0x0000000409047c11 */ /* 0x000fca000f8e10ff */
[----:B--2---:R0:W-:Y:S01]  /*0130*/  @!P1 STS [R4], R3 ;  /* 0x0000000304009388 */ /* 0x0041e20000000800 */
[----:B------:R-:W-:Y:S06]  /*0140*/  BAR.SYNC.DEFER_BLOCKING 0x0 ;  /* 0x0000000000007b1d */ /* 0x000fec0000010000 */
[----:B------:R-:W-:Y:S05]  /*0150*/  BRA.U !UP0, `(.L_x_1) ;  /* 0x0000000108347547 */ /* 0x000fea000b800000 */
[----:B------:R-:W-:-:S03]  /*0160*/  USHF.R.U32.HI UR5, URZ, 0x1, UR6 ;  /* 0x00000001ff057899 */ /* 0x000fc60008011606 */
[----:B------:R-:W-:-:S09]  /*0170*/  UMOV UR6, 0x1 ;  /* 0x0000000100067882 */ /* 0x000fd20000000000 */
.L_x_2:
[----:B------:R-:W-:-:S13]  /*0180*/  ISETP.GT.U32.AND P1, PT, R9, UR6, PT ;  /* 0x0000000609007c0c */ /* 0x000fda000bf24070 */
[----:B------:R-:W-:Y:S01]  /*0190*/  @P1 VIADD R2, R9, -UR6 ;  /* 0x8000000609021c36 */ /* 0x000fe20008000000 */
[----:B01----:R-:W-:Y:S01]  /*01a0*/  @P1 LDS R3, [R4] ;  /* 0x0000000004031984 */ /* 0x003fe20000000800 */
[----:B------:R-:W-:-:S03]  /*01b0*/  USHF.L.U32 UR6, UR6, 0x1, URZ ;  /* 0x0000000106067899 */ /* 0x000fc600080006ff */
[----:B------:R-:W-:Y:S01]  /*01c0*/  @P1 LEA R2, R2, UR4, 0x2 ;  /* 0x0000000402021c11 */ /* 0x000fe2000f8e10ff */
[----:B------:R-:W-:-:S05]  /*01d0*/  UISETP.GE.U32.AND UP0, UPT, UR6, UR5, UPT ;  /* 0x000000050600728c */ /* 0x000fca000bf06070 */
[----:B------:R-:W0:Y:S02]  /*01e0*/  @P1 LDS R2, [R2] ;  /* 0x0000000002021984 */ /* 0x000e240000000800 */
[----:B0-----:R-:W-:-:S05]  /*01f0*/  @P1 FADD R3, R2, R3 ;  /* 0x0000000302031221 */ /* 0x001fca0000000000 */
[----:B------:R1:W-:Y:S01]  /*0200*/  @P1 STS [R4], R3 ;  /* 0x0000000304001388 */ /* 0x0003e20000000800 */
[----:B------:R-:W-:Y:S06]  /*0210*/  BAR.SYNC.DEFER_BLOCKING 0x0 ;  /* 0x0000000000007b1d */ /* 0x000fec0000010000 */
[----:B------:R-:W-:Y:S05]  /*0220*/  BRA.U !UP0, `(.L_x_2) ;  /* 0xfffffffd08d47547 */ /* 0x000fea000b83ffff */
.L_x_1:
[----:B------:R-:W2:Y:S01]  /*0230*/  @!P0 LDS R7, [R4] ;  /* 0x0000000004078984 */ /* 0x000ea20000000800 */
[----:B01----:R-:W0:Y:S01]  /*0240*/  @!P0 LDC.64 R2, c[0x0][0x388] ;  /* 0x0000e200ff028b82 */ /* 0x003e220000000a00 */
[----:B------:R-:W-:Y:S01]  /*0250*/  ISETP.NE.OR P1, PT, R9, RZ, P0 ;  /* 0x000000ff0900720c */ /* 0x000fe20000725670 */
[----:B0-----:R-:W-:-:S05]  /*0260*/  @!P0 IMAD.WIDE R2, R5, 0x4, R2 ;  /* 0x0000000405028825 */ /* 0x001fca00078e0202 */
[----:B--2---:R0:W-:Y:S07]  /*0270*/  @!P0 STG.E desc[UR8][R2.64], R7 ;  /* 0x0000000702008986 */ /* 0x0041ee000c101908 */
[----:B------:R-:W-:Y:S05]  /*0280*/  @P1 EXIT ;  /* 0x000000000000194d */ /* 0x000fea0003800000 */
[----:B------:R-:W-:Y:S01]  /*0290*/  IADD3 R0, PT, PT, -R0, UR7, RZ ;  /* 0x0000000700007c10 */ /* 0x000fe2000fffe1ff */
[----:B0-----:R-:W0:Y:S03]  /*02a0*/  LDC.64 R2, c[0x0][0x390] ;  /* 0x0000e400ff027b82 */ /* 0x001e260000000a00 */
[----:B------:R-:W-:-:S05]  /*02b0*/  LEA R0, R0, UR4, 0x2 ;  /* 0x0000000400007c11 */ /* 0x000fca000f8e10ff */
[----:B------:R-:W1:Y:S01]  /*02c0*/  LDS R5, [R0] ;  /* 0x0000000000057984 */ /* 0x000e620000000800 */
[----:B0-----:R-:W-:-:S05]  /*02d0*/  IMAD.WIDE.U32 R2, R11, 0x4, R2 ;  /* 0x000000040b027825 */ /* 0x001fca00078e0002 */
[----:B-1----:R-:W-:Y:S01]  /*02e0*/  STG.E desc[UR8][R2.64], R5 ;  /* 0x0000000502007986 */ /* 0x002fe2000c101908 */
[----:B------:R-:W-:Y:S05]  /*02f0*/  EXIT ;  /* 0x000000000000794d */ /* 0x000fea0003800000 */
.L_x_3:
        /* <DEDUP_REMOVED lines=16> */
.L_x_5:


//--------------------- .nv.shared._Z11block_levelPfS_i --------------------------
	.section	.nv.shared._Z11block_levelPfS_i,"aw",@nobits
	.sectionflags	@""
	.align	16
	.zero		1024


//--------------------- .nv.shared.reserved.0     --------------------------
	.section	.nv.shared.reserved.0,"aw",@nobits
	.weak		__nv_reservedSMEM_offset_0_alias
	.size		__nv_reservedSMEM_offset_0_alias, 0, 64
	.other		__nv_reservedSMEM_offset_0_alias,@"STO_CUDA_RESERVED_SHARED STV_DEFAULT"
__nv_reservedSMEM_offset_0_alias:
	.zero		0
	.zero		64


//--------------------- .nv.shared._Z14cumulative_sumPKfPfS1_i --------------------------
	.section	.nv.shared._Z14cumulative_sumPKfPfS1_i,"aw",@nobits
	.sectionflags	@""
	.align	16
	.zero		1024


//--------------------- .nv.constant0._Z11block_levelPfS_i --------------------------
	.section	.nv.constant0._Z11block_levelPfS_i,"a",@progbits
	.sectionflags	@""
	.align	4
.nv.constant0._Z11block_levelPfS_i:
	.zero		916


//--------------------- .nv.constant0._Z14cumulative_sumPKfPfS1_i --------------------------
	.section	.nv.constant0._Z14cumulative_sumPKfPfS1_i,"a",@progbits
	.sectionflags	@""
	.align	4
.nv.constant0._Z14cumulative_sumPKfPfS1_i:
	.zero		924


//--------------------- SYMBOLS --------------------------

	.type		.nv.reservedSmem.offset0,@object
	.size		.nv.reservedSmem.offset0,0x4
	.type		.nv.reservedSmem.cap,@object
	.size		.nv.reservedSmem.cap,0x4
